	.headerflags	@"EF_CUDA_TEXMODE_UNIFIED EF_CUDA_64BIT_ADDRESS EF_CUDA_ACCELERATORS EF_CUDA_SM90 EF_CUDA_VIRTUAL_SM(EF_CUDA_SM90)"
	.elftype	@"ET_EXEC"


//--------------------- .nv.info                  --------------------------
	.section	.nv.info,"",@"SHT_CUDA_INFO"
	.align	4


	//----- nvinfo : EIATTR_REGCOUNT
	.align		4
        /*0000*/ 	.byte	0x04, 0x2f
        /*0002*/ 	.short	(.L_1 - .L_0)
	.align		4
.L_0:
        /*0004*/ 	.word	index@(triton_poi_fused_cat_4)
        /*0008*/ 	.word	0x0000001d


	//----- nvinfo : EIATTR_MIN_STACK_SIZE
	.align		4
.L_1:
        /*000c*/ 	.byte	0x04, 0x12
        /*000e*/ 	.short	(.L_3 - .L_2)
	.align		4
.L_2:
        /*0010*/ 	.word	index@(triton_poi_fused_cat_4)
        /*0014*/ 	.word	0x00000000


	//----- nvinfo : EIATTR_FRAME_SIZE
	.align		4
.L_3:
        /*0018*/ 	.byte	0x04, 0x11
        /*001a*/ 	.short	(.L_5 - .L_4)
	.align		4
.L_4:
        /*001c*/ 	.word	index@(triton_poi_fused_cat_4)
        /*0020*/ 	.word	0x00000000


	//----- nvinfo : EIATTR_MIN_STACK_SIZE
	.align		4
.L_5:
        /*0024*/ 	.byte	0x04, 0x12
        /*0026*/ 	.short	(.L_7 - .L_6)
	.align		4
.L_6:
        /*0028*/ 	.word	index@(triton_poi_fused_cat_4)
        /*002c*/ 	.word	0x00000000
.L_7:


//--------------------- .nv.info.triton_poi_fused_cat_4 --------------------------
	.section	.nv.info.triton_poi_fused_cat_4,"",@"SHT_CUDA_INFO"
	.sectionflags	@""
	.align	4


	//----- nvinfo : EIATTR_CUDA_API_VERSION
	.align		4
        /*0000*/ 	.byte	0x04, 0x37
        /*0002*/ 	.short	(.L_9 - .L_8)
.L_8:
        /*0004*/ 	.word	0x0000007c


	//----- nvinfo : EIATTR_KPARAM_INFO
	.align		4
.L_9:
        /*0008*/ 	.byte	0x04, 0x17
        /*000a*/ 	.short	(.L_11 - .L_10)
.L_10:
        /*000c*/ 	.word	0x00000000
        /*0010*/ 	.short	0x0009
        /*0012*/ 	.short	0x0048
        /*0014*/ 	.byte	0x00, 0xf0, 0x11, 0x00


	//----- nvinfo : EIATTR_KPARAM_INFO
	.align		4
.L_11:
        /*0018*/ 	.byte	0x04, 0x17
        /*001a*/ 	.short	(.L_13 - .L_12)
.L_12:
        /*001c*/ 	.word	0x00000000
        /*0020*/ 	.short	0x0008
        /*0022*/ 	.short	0x0040
        /*0024*/ 	.byte	0x00, 0xf4, 0x21, 0x00


	//----- nvinfo : EIATTR_KPARAM_INFO
	.align		4
.L_13:
        /*0028*/ 	.byte	0x04, 0x17
        /*002a*/ 	.short	(.L_15 - .L_14)
.L_14:
        /*002c*/ 	.word	0x00000000
        /*0030*/ 	.short	0x0007
        /*0032*/ 	.short	0x0038
        /*0034*/ 	.byte	0x00, 0xf4, 0x21, 0x00


	//----- nvinfo : EIATTR_KPARAM_INFO
	.align		4
.L_15:
        /*0038*/ 	.byte	0x04, 0x17
        /*003a*/ 	.short	(.L_17 - .L_16)
.L_16:
        /*003c*/ 	.word	0x00000000
        /*0040*/ 	.short	0x0006
        /*0042*/ 	.short	0x0030
        /*0044*/ 	.byte	0x00, 0xf4, 0x21, 0x00


	//----- nvinfo : EIATTR_KPARAM_INFO
	.align		4
.L_17:
        /*0048*/ 	.byte	0x04, 0x17
        /*004a*/ 	.short	(.L_19 - .L_18)
.L_18:
        /*004c*/ 	.word	0x00000000
        /*0050*/ 	.short	0x0005
        /*0052*/ 	.short	0x0028
        /*0054*/ 	.byte	0x00, 0xf4, 0x21, 0x00


	//----- nvinfo : EIATTR_KPARAM_INFO
	.align		4
.L_19:
        /*0058*/ 	.byte	0x04, 0x17
        /*005a*/ 	.short	(.L_21 - .L_20)
.L_20:
        /*005c*/ 	.word	0x00000000
        /*0060*/ 	.short	0x0004
        /*0062*/ 	.short	0x0020
        /*0064*/ 	.byte	0x00, 0xf4, 0x21, 0x00


	//----- nvinfo : EIATTR_KPARAM_INFO
	.align		4
.L_21:
        /*0068*/ 	.byte	0x04, 0x17
        /*006a*/ 	.short	(.L_23 - .L_22)
.L_22:
        /*006c*/ 	.word	0x00000000
        /*0070*/ 	.short	0x0003
        /*0072*/ 	.short	0x0018
        /*0074*/ 	.byte	0x00, 0xf4, 0x21, 0x00


	//----- nvinfo : EIATTR_KPARAM_INFO
	.align		4
.L_23:
        /*0078*/ 	.byte	0x04, 0x17
        /*007a*/ 	.short	(.L_25 - .L_24)
.L_24:
        /*007c*/ 	.word	0x00000000
        /*0080*/ 	.short	0x0002
        /*0082*/ 	.short	0x0010
        /*0084*/ 	.byte	0x00, 0xf4, 0x21, 0x00


	//----- nvinfo : EIATTR_KPARAM_INFO
	.align		4
.L_25:
        /*0088*/ 	.byte	0x04, 0x17
        /*008a*/ 	.short	(.L_27 - .L_26)
.L_26:
        /*008c*/ 	.word	0x00000000
        /*0090*/ 	.short	0x0001
        /*0092*/ 	.short	0x0008
        /*0094*/ 	.byte	0x00, 0xf4, 0x21, 0x00


	//----- nvinfo : EIATTR_KPARAM_INFO
	.align		4
.L_27:
        /*0098*/ 	.byte	0x04, 0x17
        /*009a*/ 	.short	(.L_29 - .L_28)
.L_28:
        /*009c*/ 	.word	0x00000000
        /*00a0*/ 	.short	0x0000
        /*00a2*/ 	.short	0x0000
        /*00a4*/ 	.byte	0x00, 0xf4, 0x21, 0x00


	//----- nvinfo : EIATTR_SPARSE_MMA_MASK
	.align		4
.L_29:
        /*00a8*/ 	.byte	0x03, 0x50
        /*00aa*/ 	.short	0x0000


	//----- nvinfo : EIATTR_MAXREG_COUNT
	.align		4
        /*00ac*/ 	.byte	0x03, 0x1b
        /*00ae*/ 	.short	0x00ff


	//----- nvinfo : EIATTR_EXIT_INSTR_OFFSETS
	.align		4
        /*00b0*/ 	.byte	0x04, 0x1c
        /*00b2*/ 	.short	(.L_31 - .L_30)


	//   ....[0]....
.L_30:
        /*00b4*/ 	.word	0x00000530


	//   ....[1]....
        /*00b8*/ 	.word	0x00000550


	//----- nvinfo : EIATTR_REQNTID
	.align		4
.L_31:
        /*00bc*/ 	.byte	0x04, 0x10
        /*00be*/ 	.short	(.L_33 - .L_32)
.L_32:
        /*00c0*/ 	.word	0x00000080
        /*00c4*/ 	.word	0x00000001
        /*00c8*/ 	.word	0x00000001


	//----- nvinfo : EIATTR_CBANK_PARAM_SIZE
	.align		4
.L_33:
        /*00cc*/ 	.byte	0x03, 0x19
        /*00ce*/ 	.short	0x004c


	//----- nvinfo : EIATTR_PARAM_CBANK
	.align		4
        /*00d0*/ 	.byte	0x04, 0x0a
        /*00d2*/ 	.short	(.L_35 - .L_34)
	.align		4
.L_34:
        /*00d4*/ 	.word	index@(.nv.constant0.triton_poi_fused_cat_4)
        /*00d8*/ 	.short	0x0210
        /*00da*/ 	.short	0x004c


	//----- nvinfo : EIATTR_SW_WAR
	.align		4
.L_35:
        /*00dc*/ 	.byte	0x04, 0x36
        /*00de*/ 	.short	(.L_37 - .L_36)
.L_36:
        /*00e0*/ 	.word	0x00000008
.L_37:


//--------------------- .nv.callgraph             --------------------------
	.section	.nv.callgraph,"",@"SHT_CUDA_CALLGRAPH"
	.align	4
	.sectionentsize	8
	.align		4
        /*0000*/ 	.word	0x00000000
	.align		4
        /*0004*/ 	.word	0xffffffff
	.align		4
        /*0008*/ 	.word	0x00000000
	.align		4
        /*000c*/ 	.word	0xfffffffe
	.align		4
        /*0010*/ 	.word	0x00000000
	.align		4
        /*0014*/ 	.word	0xfffffffd
	.align		4
        /*0018*/ 	.word	0x00000000
	.align		4
        /*001c*/ 	.word	0xfffffffc


//--------------------- .text.triton_poi_fused_cat_4 --------------------------
	.section	.text.triton_poi_fused_cat_4,"ax",@progbits
	.align	128
        .global         triton_poi_fused_cat_4
        .type           triton_poi_fused_cat_4,@function
        .size           triton_poi_fused_cat_4,(.L_x_1 - triton_poi_fused_cat_4)
        .other          triton_poi_fused_cat_4,@"STO_CUDA_ENTRY STV_DEFAULT"
triton_poi_fused_cat_4:
.text.triton_poi_fused_cat_4:
[----:B------:R-:W0:Y:S01]  /*0000*/  LDC R1, c[0x0][0x28] ;  /* 0x00000a00ff017b82 */ /* 0x000e220000000800 */
[----:B------:R-:W1:Y:S07]  /*0010*/  S2R R0, SR_TID.X ;  /* 0x0000000000007919 */ /* 0x000e6e0000002100 */
[----:B------:R-:W2:Y:S01]  /*0020*/  LDC.64 R4, c[0x0][0x230] ;  /* 0x00008c00ff047b82 */ /* 0x000ea20000000a00 */
[----:B------:R-:W-:Y:S01]  /*0030*/  IMAD.MOV.U32 R14, RZ, RZ, RZ ;  /* 0x000000ffff0e7224 */ /* 0x000fe200078e00ff */
[----:B------:R-:W-:Y:S01]  /*0040*/  ULDC.64 UR4, c[0x0][0x208] ;  /* 0x0000820000047ab9 */ /* 0x000fe20000000a00 */
[----:B------:R-:W3:Y:S01]  /*0050*/  S2R R3, SR_CTAID.X ;  /* 0x0000000000037919 */ /* 0x000ee20000002500 */
[----:B------:R-:W-:-:S04]  /*0060*/  IMAD.MOV.U32 R16, RZ, RZ, RZ ;  /* 0x000000ffff107224 */ /* 0x000fc800078e00ff */
[----:B------:R-:W4:Y:S08]  /*0070*/  LDC.64 R12, c[0x0][0x210] ;  /* 0x00008400ff0c7b82 */ /* 0x000f300000000a00 */
[----:B------:R-:W5:Y:S01]  /*0080*/  LDC.64 R10, c[0x0][0x220] ;  /* 0x00008800ff0a7b82 */ /* 0x000f620000000a00 */
[----:B-1----:R-:W-:Y:S02]  /*0090*/  LOP3.LUT R0, R0, 0x7f, RZ, 0xc0, !PT ;  /* 0x0000007f00007812 */ /* 0x002fe400078ec0ff */
[----:B---3--:R-:W-:-:S03]  /*00a0*/  SHF.R.S32.HI R2, RZ, 0x18, R3 ;  /* 0x00000018ff027819 */ /* 0x008fc60000011403 */
[----:B------:R-:W-:Y:S01]  /*00b0*/  IMAD R0, R3, 0x80, R0 ;  /* 0x0000008003007824 */ /* 0x000fe200078e0200 */
[----:B------:R-:W-:-:S04]  /*00c0*/  SGXT R3, R2, 0x1 ;  /* 0x000000010203781a */ /* 0x000fc80000000200 */
[----:B------:R-:W-:Y:S02]  /*00d0*/  SHF.R.S32.HI R7, RZ, 0x1f, R0 ;  /* 0x0000001fff077819 */ /* 0x000fe40000011400 */
[----:B------:R-:W-:Y:S02]  /*00e0*/  LEA.HI R6, R3, R0, RZ, 0x4 ;  /* 0x0000000003067211 */ /* 0x000fe400078f20ff */
[----:B------:R-:W1:Y:S02]  /*00f0*/  LDC.64 R2, c[0x0][0x238] ;  /* 0x00008e00ff027b82 */ /* 0x000e640000000a00 */
[----:B------:R-:W-:Y:S02]  /*0100*/  SHF.R.S32.HI R15, RZ, 0x4, R6 ;  /* 0x00000004ff0f7819 */ /* 0x000fe40000011406 */
[----:B------:R-:W-:Y:S02]  /*0110*/  LOP3.LUT R9, R6, 0xfffffff0, RZ, 0xc0, !PT ;  /* 0xfffffff006097812 */ /* 0x000fe400078ec0ff */
[----:B------:R-:W-:-:S02]  /*0120*/  LEA.HI R8, R15, R15, RZ, 0x4 ;  /* 0x0000000f0f087211 */ /* 0x000fc400078f20ff */
[----:B------:R-:W-:Y:S01]  /*0130*/  LEA.HI R6, R7, R0, RZ, 0x8 ;  /* 0x0000000007067211 */ /* 0x000fe200078f40ff */
[----:B------:R-:W-:Y:S01]  /*0140*/  IMAD.IADD R20, R0, 0x1, -R9 ;  /* 0x0000000100147824 */ /* 0x000fe200078e0a09 */
[----:B------:R-:W-:Y:S02]  /*0150*/  LOP3.LUT R8, R8, 0xfffffff0, RZ, 0xc0, !PT ;  /* 0xfffffff008087812 */ /* 0x000fe400078ec0ff */
[----:B------:R-:W-:-:S03]  /*0160*/  SHF.R.S32.HI R19, RZ, 0x8, R6 ;  /* 0x00000008ff137819 */ /* 0x000fc60000011406 */
[----:B------:R-:W-:Y:S02]  /*0170*/  IMAD.IADD R15, R15, 0x1, -R8 ;  /* 0x000000010f0f7824 */ /* 0x000fe400078e0a08 */
[----:B------:R-:W-:Y:S01]  /*0180*/  IMAD R20, R19, 0x40, R20 ;  /* 0x0000004013147824 */ /* 0x000fe200078e0214 */
[----:B------:R-:W-:Y:S01]  /*0190*/  LOP3.LUT R17, R6, 0xffffff00, RZ, 0xc0, !PT ;  /* 0xffffff0006117812 */ /* 0x000fe200078ec0ff */
[----:B------:R-:W3:Y:S01]  /*01a0*/  LDC.64 R8, c[0x0][0x240] ;  /* 0x00009000ff087b82 */ /* 0x000ee20000000a00 */
[C---:B------:R-:W-:Y:S01]  /*01b0*/  LOP3.LUT R21, R15.reuse, 0xfffffffc, RZ, 0xc0, !PT ;  /* 0xfffffffc0f157812 */ /* 0x040fe200078ec0ff */
[----:B------:R-:W-:-:S03]  /*01c0*/  IMAD R18, R15, 0x10, R20 ;  /* 0x000000100f127824 */ /* 0x000fc600078e0214 */
[----:B------:R-:W-:Y:S01]  /*01d0*/  ISETP.NE.AND P0, PT, R21, 0x8, PT ;  /* 0x000000081500780c */ /* 0x000fe20003f05270 */
[----:B------:R-:W-:Y:S02]  /*01e0*/  VIADD R23, R18, 0xffffff80 ;  /* 0xffffff8012177836 */ /* 0x000fe40000000000 */
[----:B-1----:R-:W-:Y:S01]  /*01f0*/  IMAD.WIDE R24, R15, 0x4, R2 ;  /* 0x000000040f187825 */ /* 0x002fe200078e0202 */
[----:B------:R-:W-:Y:S01]  /*0200*/  ISETP.LT.AND P6, PT, R0, 0x400, !P0 ;  /* 0x000004000000780c */ /* 0x000fe200047c1270 */
[----:B------:R-:W1:Y:S02]  /*0210*/  LDC.64 R6, c[0x0][0x248] ;  /* 0x00009200ff067b82 */ /* 0x000e640000000a00 */
[----:B--2---:R-:W-:-:S06]  /*0220*/  IMAD.WIDE R22, R23, 0x4, R4 ;  /* 0x0000000417167825 */ /* 0x004fcc00078e0204 */
[----:B------:R-:W2:Y:S04]  /*0230*/  LDC.64 R4, c[0x0][0x218] ;  /* 0x00008600ff047b82 */ /* 0x000ea80000000a00 */
[----:B------:R3:W2:Y:S04]  /*0240*/  @P6 LDG.E R16, desc[UR4][R22.64] ;  /* 0x0000000416106981 */ /* 0x0006a8000c1e1900 */
[----:B------:R4:W2:Y:S01]  /*0250*/  @P6 LDG.E.EL R14, desc[UR4][R24.64+-0x20] ;  /* 0xffffe004180e6981 */ /* 0x0008a2000c2e1900 */
[----:B------:R-:W1:Y:S01]  /*0260*/  LDC.64 R2, c[0x0][0x228] ;  /* 0x00008a00ff027b82 */ /* 0x000e620000000a00 */
[C---:B------:R-:W-:Y:S01]  /*0270*/  IMAD.IADD R26, R0.reuse, 0x1, -R17 ;  /* 0x00000001001a7824 */ /* 0x040fe200078e0a11 */
[C---:B------:R-:W-:Y:S01]  /*0280*/  ISETP.GT.AND P1, PT, R15.reuse, 0xb, PT ;  /* 0x0000000b0f00780c */ /* 0x040fe20003f24270 */
[----:B------:R-:W-:Y:S01]  /*0290*/  VIADD R17, R15, 0xfffffffc ;  /* 0xfffffffc0f117836 */ /* 0x000fe20000000000 */
[----:B------:R-:W-:Y:S01]  /*02a0*/  ISETP.NE.AND P3, PT, R21, 0x4, PT ;  /* 0x000000041500780c */ /* 0x000fe20003f65270 */
[----:B------:R-:W-:Y:S01]  /*02b0*/  IMAD R19, R19, 0x40, R26 ;  /* 0x0000004013137824 */ /* 0x000fe200078e021a */
[----:B------:R-:W-:Y:S01]  /*02c0*/  ISETP.LT.AND P2, PT, R0, 0x400, P1 ;  /* 0x000004000000780c */ /* 0x000fe20000f41270 */
[----:B0--3--:R-:W-:Y:S01]  /*02d0*/  IMAD R23, R17, 0x10, R20 ;  /* 0x0000001011177824 */ /* 0x009fe200078e0214 */
[----:B------:R-:W-:Y:S01]  /*02e0*/  ISETP.GE.AND P4, PT, R15, 0x4, PT ;  /* 0x000000040f00780c */ /* 0x000fe20003f86270 */
[----:B----4-:R-:W-:-:S02]  /*02f0*/  VIADD R25, R18, 0xffffff40 ;  /* 0xffffff4012197836 */ /* 0x010fc40000000000 */
[----:B------:R-:W-:Y:S01]  /*0300*/  IMAD.WIDE R12, R19, 0x4, R12 ;  /* 0x00000004130c7825 */ /* 0x000fe200078e020c */
[----:B------:R-:W-:-:S03]  /*0310*/  ISETP.LT.AND P5, PT, R0, 0x400, !P4 ;  /* 0x000004000000780c */ /* 0x000fc600067a1270 */
[----:B-----5:R-:W-:Y:S01]  /*0320*/  IMAD.WIDE R10, R23, 0x4, R10 ;  /* 0x00000004170a7825 */ /* 0x020fe200078e020a */
[----:B------:R-:W-:-:S03]  /*0330*/  CS2R R22, SRZ ;  /* 0x0000000000167805 */ /* 0x000fc6000001ff00 */
[----:B------:R-:W-:Y:S02]  /*0340*/  IMAD.MOV.U32 R18, RZ, RZ, RZ ;  /* 0x000000ffff127224 */ /* 0x000fe400078e00ff */
[----:B--2---:R-:W-:-:S04]  /*0350*/  IMAD.WIDE R4, R15, 0x4, R4 ;  /* 0x000000040f047825 */ /* 0x004fc800078e0204 */
[----:B------:R-:W-:Y:S01]  /*0360*/  IMAD.WIDE R8, R25, 0x4, R8 ;  /* 0x0000000419087825 */ /* 0x000fe200078e0208 */
[----:B------:R-:W-:-:S03]  /*0370*/  CS2R R20, SRZ ;  /* 0x0000000000147805 */ /* 0x000fc6000001ff00 */
[----:B-1----:R-:W-:Y:S01]  /*0380*/  IMAD.WIDE R2, R17, 0x4, R2 ;  /* 0x0000000411027825 */ /* 0x002fe200078e0202 */
[----:B------:R-:W2:Y:S03]  /*0390*/  @P2 LDG.E R18, desc[UR4][R8.64] ;  /* 0x0000000408122981 */ /* 0x000ea6000c1e1900 */
[----:B------:R-:W-:Y:S01]  /*03a0*/  IMAD.MOV.U32 R17, RZ, RZ, RZ ;  /* 0x000000ffff117224 */ /* 0x000fe200078e00ff */
[----:B------:R-:W3:Y:S05]  /*03b0*/  @P5 LDG.E.EL R20, desc[UR4][R4.64] ;  /* 0x0000000404145981 */ /* 0x000eea000c2e1900 */
[----:B------:R-:W4:Y:S01]  /*03c0*/  @P5 LDG.E R17, desc[UR4][R12.64] ;  /* 0x000000040c115981 */ /* 0x000f22000c1e1900 */
[----:B------:R-:W-:-:S02]  /*03d0*/  SEL R16, R16, RZ, P6 ;  /* 0x000000ff10107207 */ /* 0x000fc40003000000 */
[----:B------:R-:W-:Y:S02]  /*03e0*/  SEL R19, R14, RZ, P6 ;  /* 0x000000ff0e137207 */ /* 0x000fe40003000000 */
[----:B------:R-:W-:Y:S01]  /*03f0*/  ISETP.LT.AND P6, PT, R0, 0x400, !P3 ;  /* 0x000004000000780c */ /* 0x000fe20005fc1270 */
[----:B------:R-:W-:Y:S02]  /*0400*/  IMAD.WIDE R14, R15, 0x4, R6 ;  /* 0x000000040f0e7825 */ /* 0x000fe400078e0206 */
[----:B------:R-:W0:Y:S03]  /*0410*/  LDC.64 R6, c[0x0][0x250] ;  /* 0x00009400ff067b82 */ /* 0x000e260000000a00 */
[----:B------:R-:W5:Y:S07]  /*0420*/  @P2 LDG.E.EL R23, desc[UR4][R14.64+-0x30] ;  /* 0xffffd0040e172981 */ /* 0x000f6e000c2e1900 */
[----:B------:R-:W5:Y:S04]  /*0430*/  @P6 LDG.E R21, desc[UR4][R10.64] ;  /* 0x000000040a156981 */ /* 0x000f68000c1e1900 */
[----:B------:R1:W5:Y:S01]  /*0440*/  @P6 LDG.E.EL R22, desc[UR4][R2.64] ;  /* 0x0000000402166981 */ /* 0x000362000c2e1900 */
[----:B------:R-:W-:Y:S01]  /*0450*/  FADD R16, R16, R19 ;  /* 0x0000001310107221 */ /* 0x000fe20000000000 */
[----:B--2---:R-:W-:-:S02]  /*0460*/  SEL R18, R18, RZ, P2 ;  /* 0x000000ff12127207 */ /* 0x004fc40001000000 */
[----:B---3--:R-:W-:Y:S02]  /*0470*/  SEL R20, R20, RZ, P5 ;  /* 0x000000ff14147207 */ /* 0x008fe40002800000 */
[----:B----4-:R-:W-:Y:S01]  /*0480*/  SEL R17, R17, RZ, P5 ;  /* 0x000000ff11117207 */ /* 0x010fe20002800000 */
[----:B0-----:R-:W-:-:S04]  /*0490*/  IMAD.WIDE R6, R0, 0x4, R6 ;  /* 0x0000000400067825 */ /* 0x001fc800078e0206 */
[----:B-1----:R-:W-:Y:S01]  /*04a0*/  FADD R3, R17, R20 ;  /* 0x0000001411037221 */ /* 0x002fe20000000000 */
[----:B-----5:R-:W-:Y:S02]  /*04b0*/  SEL R23, R23, RZ, P2 ;  /* 0x000000ff17177207 */ /* 0x020fe40001000000 */
[----:B------:R-:W-:-:S03]  /*04c0*/  ISETP.GE.AND P2, PT, R0, 0x400, PT ;  /* 0x000004000000780c */ /* 0x000fc60003f46270 */
[----:B------:R-:W-:Y:S01]  /*04d0*/  FADD R23, R18, R23 ;  /* 0x0000001712177221 */ /* 0x000fe20000000000 */
[----:B------:R-:W-:Y:S02]  /*04e0*/  SEL R21, R21, RZ, P6 ;  /* 0x000000ff15157207 */ /* 0x000fe40003000000 */
[----:B------:R-:W-:Y:S02]  /*04f0*/  SEL R22, R22, RZ, P6 ;  /* 0x000000ff16167207 */ /* 0x000fe40003000000 */
[----:B------:R-:W-:-:S03]  /*0500*/  @P0 FSEL R16, R23, RZ, P1 ;  /* 0x000000ff17100208 */ /* 0x000fc60000800000 */
[----:B------:R-:W-:-:S05]  /*0510*/  FADD R21, R21, R22 ;  /* 0x0000001615157221 */ /* 0x000fca0000000000 */
[----:B------:R-:W-:Y:S01]  /*0520*/  @P4 FSEL R3, R21, R16, !P3 ;  /* 0x0000001015034208 */ /* 0x000fe20005800000 */
[----:B------:R-:W-:Y:S06]  /*0530*/  @P2 EXIT ;  /* 0x000000000000294d */ /* 0x000fec0003800000 */
[----:B------:R-:W-:Y:S01]  /*0540*/  STG.E desc[UR4][R6.64], R3 ;  /* 0x0000000306007986 */ /* 0x000fe2000c101904 */
[----:B------:R-:W-:Y:S05]  /*0550*/  EXIT ;  /* 0x000000000000794d */ /* 0x000fea0003800000 */
.L_x_0:
[----:B------:R-:W-:-:S00]  /*0560*/  BRA `(.L_x_0) ;  /* 0xfffffffc00fc7947 */ /* 0x000fc0000383ffff */
[----:B------:R-:W-:-:S00]  /*0570*/  NOP ;  /* 0x0000000000007918 */ /* 0x000fc00000000000 */
        /* <DEDUP_REMOVED lines=8> */
.L_x_1:


//--------------------- .nv.constant0.triton_poi_fused_cat_4 --------------------------
	.section	.nv.constant0.triton_poi_fused_cat_4,"a",@progbits
	.sectionflags	@""
	.align	4
.nv.constant0.triton_poi_fused_cat_4:
	.zero		604
